	.headerflags	@"EF_CUDA_TEXMODE_UNIFIED EF_CUDA_64BIT_ADDRESS EF_CUDA_ACCELERATORS EF_CUDA_SM90 EF_CUDA_VIRTUAL_SM(EF_CUDA_SM90)"
	.elftype	@"ET_EXEC"


//--------------------- .nv.info                  --------------------------
	.section	.nv.info,"",@"SHT_CUDA_INFO"
	.align	4


	//----- nvinfo : EIATTR_REGCOUNT
	.align		4
        /*0000*/ 	.byte	0x04, 0x2f
        /*0002*/ 	.short	(.L_3 - .L_2)
	.align		4
.L_2:
        /*0004*/ 	.word	index@(triton_poi_fused__native_batch_norm_legit_no_training_add_relu_15)
        /*0008*/ 	.word	0x0000001a


	//----- nvinfo : EIATTR_MIN_STACK_SIZE
	.align		4
.L_3:
        /*000c*/ 	.byte	0x04, 0x12
        /*000e*/ 	.short	(.L_5 - .L_4)
	.align		4
.L_4:
        /*0010*/ 	.word	index@(triton_poi_fused__native_batch_norm_legit_no_training_add_relu_15)
        /*0014*/ 	.word	0x00000000


	//----- nvinfo : EIATTR_FRAME_SIZE
	.align		4
.L_5:
        /*0018*/ 	.byte	0x04, 0x11
        /*001a*/ 	.short	(.L_7 - .L_6)
	.align		4
.L_6:
        /*001c*/ 	.word	index@(triton_poi_fused__native_batch_norm_legit_no_training_add_relu_15)
        /*0020*/ 	.word	0x00000000


	//----- nvinfo : EIATTR_MIN_STACK_SIZE
	.align		4
.L_7:
        /*0024*/ 	.byte	0x04, 0x12
        /*0026*/ 	.short	(.L_9 - .L_8)
	.align		4
.L_8:
        /*0028*/ 	.word	index@(triton_poi_fused__native_batch_norm_legit_no_training_add_relu_15)
        /*002c*/ 	.word	0x00000000
.L_9:


//--------------------- .nv.info.triton_poi_fused__native_batch_norm_legit_no_training_add_relu_15 --------------------------
	.section	.nv.info.triton_poi_fused__native_batch_norm_legit_no_training_add_relu_15,"",@"SHT_CUDA_INFO"
	.sectionflags	@""
	.align	4


	//----- nvinfo : EIATTR_CUDA_API_VERSION
	.align		4
        /*0000*/ 	.byte	0x04, 0x37
        /*0002*/ 	.short	(.L_11 - .L_10)
.L_10:
        /*0004*/ 	.word	0x0000007c


	//----- nvinfo : EIATTR_KPARAM_INFO
	.align		4
.L_11:
        /*0008*/ 	.byte	0x04, 0x17
        /*000a*/ 	.short	(.L_13 - .L_12)
.L_12:
        /*000c*/ 	.word	0x00000000
        /*0010*/ 	.short	0x000b
        /*0012*/ 	.short	0x0058
        /*0014*/ 	.byte	0x00, 0xf0, 0x11, 0x00


	//----- nvinfo : EIATTR_KPARAM_INFO
	.align		4
.L_13:
        /*0018*/ 	.byte	0x04, 0x17
        /*001a*/ 	.short	(.L_15 - .L_14)
.L_14:
        /*001c*/ 	.word	0x00000000
        /*0020*/ 	.short	0x000a
        /*0022*/ 	.short	0x0050
        /*0024*/ 	.byte	0x00, 0xf4, 0x21, 0x00


	//----- nvinfo : EIATTR_KPARAM_INFO
	.align		4
.L_15:
        /*0028*/ 	.byte	0x04, 0x17
        /*002a*/ 	.short	(.L_17 - .L_16)
.L_16:
        /*002c*/ 	.word	0x00000000
        /*0030*/ 	.short	0x0009
        /*0032*/ 	.short	0x0048
        /*0034*/ 	.byte	0x00, 0xf4, 0x21, 0x00


	//----- nvinfo : EIATTR_KPARAM_INFO
	.align		4
.L_17:
        /*0038*/ 	.byte	0x04, 0x17
        /*003a*/ 	.short	(.L_19 - .L_18)
.L_18:
        /*003c*/ 	.word	0x00000000
        /*0040*/ 	.short	0x0008
        /*0042*/ 	.short	0x0040
        /*0044*/ 	.byte	0x00, 0xf4, 0x21, 0x00


	//----- nvinfo : EIATTR_KPARAM_INFO
	.align		4
.L_19:
        /*0048*/ 	.byte	0x04, 0x17
        /*004a*/ 	.short	(.L_21 - .L_20)
.L_20:
        /*004c*/ 	.word	0x00000000
        /*0050*/ 	.short	0x0007
        /*0052*/ 	.short	0x0038
        /*0054*/ 	.byte	0x00, 0xf4, 0x21, 0x00


	//----- nvinfo : EIATTR_KPARAM_INFO
	.align		4
.L_21:
        /*0058*/ 	.byte	0x04, 0x17
        /*005a*/ 	.short	(.L_23 - .L_22)
.L_22:
        /*005c*/ 	.word	0x00000000
        /*0060*/ 	.short	0x0006
        /*0062*/ 	.short	0x0030
        /*0064*/ 	.byte	0x00, 0xf4, 0x21, 0x00


	//----- nvinfo : EIATTR_KPARAM_INFO
	.align		4
.L_23:
        /*0068*/ 	.byte	0x04, 0x17
        /*006a*/ 	.short	(.L_25 - .L_24)
.L_24:
        /*006c*/ 	.word	0x00000000
        /*0070*/ 	.short	0x0005
        /*0072*/ 	.short	0x0028
        /*0074*/ 	.byte	0x00, 0xf4, 0x21, 0x00


	//----- nvinfo : EIATTR_KPARAM_INFO
	.align		4
.L_25:
        /*0078*/ 	.byte	0x04, 0x17
        /*007a*/ 	.short	(.L_27 - .L_26)
.L_26:
        /*007c*/ 	.word	0x00000000
        /*0080*/ 	.short	0x0004
        /*0082*/ 	.short	0x0020
        /*0084*/ 	.byte	0x00, 0xf4, 0x21, 0x00


	//----- nvinfo : EIATTR_KPARAM_INFO
	.align		4
.L_27:
        /*0088*/ 	.byte	0x04, 0x17
        /*008a*/ 	.short	(.L_29 - .L_28)
.L_28:
        /*008c*/ 	.word	0x00000000
        /*0090*/ 	.short	0x0003
        /*0092*/ 	.short	0x0018
        /*0094*/ 	.byte	0x00, 0xf4, 0x21, 0x00


	//----- nvinfo : EIATTR_KPARAM_INFO
	.align		4
.L_29:
        /*0098*/ 	.byte	0x04, 0x17
        /*009a*/ 	.short	(.L_31 - .L_30)
.L_30:
        /*009c*/ 	.word	0x00000000
        /*00a0*/ 	.short	0x0002
        /*00a2*/ 	.short	0x0010
        /*00a4*/ 	.byte	0x00, 0xf4, 0x21, 0x00


	//----- nvinfo : EIATTR_KPARAM_INFO
	.align		4
.L_31:
        /*00a8*/ 	.byte	0x04, 0x17
        /*00aa*/ 	.short	(.L_33 - .L_32)
.L_32:
        /*00ac*/ 	.word	0x00000000
        /*00b0*/ 	.short	0x0001
        /*00b2*/ 	.short	0x0008
        /*00b4*/ 	.byte	0x00, 0xf4, 0x21, 0x00


	//----- nvinfo : EIATTR_KPARAM_INFO
	.align		4
.L_33:
        /*00b8*/ 	.byte	0x04, 0x17
        /*00ba*/ 	.short	(.L_35 - .L_34)
.L_34:
        /*00bc*/ 	.word	0x00000000
        /*00c0*/ 	.short	0x0000
        /*00c2*/ 	.short	0x0000
        /*00c4*/ 	.byte	0x00, 0xf4, 0x21, 0x00


	//----- nvinfo : EIATTR_SPARSE_MMA_MASK
	.align		4
.L_35:
        /*00c8*/ 	.byte	0x03, 0x50
        /*00ca*/ 	.short	0x0000


	//----- nvinfo : EIATTR_MAXREG_COUNT
	.align		4
        /*00cc*/ 	.byte	0x03, 0x1b
        /*00ce*/ 	.short	0x00ff


	//----- nvinfo : EIATTR_EXIT_INSTR_OFFSETS
	.align		4
        /*00d0*/ 	.byte	0x04, 0x1c
        /*00d2*/ 	.short	(.L_37 - .L_36)


	//   ....[0]....
.L_36:
        /*00d4*/ 	.word	0x00000570


	//----- nvinfo : EIATTR_REQNTID
	.align		4
.L_37:
        /*00d8*/ 	.byte	0x04, 0x10
        /*00da*/ 	.short	(.L_39 - .L_38)
.L_38:
        /*00dc*/ 	.word	0x00000080
        /*00e0*/ 	.word	0x00000001
        /*00e4*/ 	.word	0x00000001


	//----- nvinfo : EIATTR_CBANK_PARAM_SIZE
	.align		4
.L_39:
        /*00e8*/ 	.byte	0x03, 0x19
        /*00ea*/ 	.short	0x005c


	//----- nvinfo : EIATTR_PARAM_CBANK
	.align		4
        /*00ec*/ 	.byte	0x04, 0x0a
        /*00ee*/ 	.short	(.L_41 - .L_40)
	.align		4
.L_40:
        /*00f0*/ 	.word	index@(.nv.constant0.triton_poi_fused__native_batch_norm_legit_no_training_add_relu_15)
        /*00f4*/ 	.short	0x0210
        /*00f6*/ 	.short	0x005c


	//----- nvinfo : EIATTR_SW_WAR
	.align		4
.L_41:
        /*00f8*/ 	.byte	0x04, 0x36
        /*00fa*/ 	.short	(.L_43 - .L_42)
.L_42:
        /*00fc*/ 	.word	0x00000008
.L_43:


//--------------------- .nv.callgraph             --------------------------
	.section	.nv.callgraph,"",@"SHT_CUDA_CALLGRAPH"
	.align	4
	.sectionentsize	8
	.align		4
        /*0000*/ 	.word	0x00000000
	.align		4
        /*0004*/ 	.word	0xffffffff
	.align		4
        /*0008*/ 	.word	0x00000000
	.align		4
        /*000c*/ 	.word	0xfffffffe
	.align		4
        /*0010*/ 	.word	0x00000000
	.align		4
        /*0014*/ 	.word	0xfffffffd
	.align		4
        /*0018*/ 	.word	0x00000000
	.align		4
        /*001c*/ 	.word	0xfffffffc


//--------------------- .nv.constant4             --------------------------
	.section	.nv.constant4,"a",@progbits
	.align	8
	.align		8
.nv.constant4:
        /*0000*/ 	.dword	_$_str
	.align		8
        /*0008*/ 	.dword	_$_str_$_2


//--------------------- .text.triton_poi_fused__native_batch_norm_legit_no_training_add_relu_15 --------------------------
	.section	.text.triton_poi_fused__native_batch_norm_legit_no_training_add_relu_15,"ax",@progbits
	.align	128
        .global         triton_poi_fused__native_batch_norm_legit_no_training_add_relu_15
        .type           triton_poi_fused__native_batch_norm_legit_no_training_add_relu_15,@function
        .size           triton_poi_fused__native_batch_norm_legit_no_training_add_relu_15,(.L_x_1 - triton_poi_fused__native_batch_norm_legit_no_training_add_relu_15)
        .other          triton_poi_fused__native_batch_norm_legit_no_training_add_relu_15,@"STO_CUDA_ENTRY STV_DEFAULT"
triton_poi_fused__native_batch_norm_legit_no_training_add_relu_15:
.text.triton_poi_fused__native_batch_norm_legit_no_training_add_relu_15:
[----:B------:R-:W-:Y:S01]  /*0000*/  LDC R1, c[0x0][0x28] ;  /* 0x00000a00ff017b82 */ /* 0x000fe20000000800 */
[----:B------:R-:W1:Y:S07]  /*0010*/  S2R R0, SR_TID.X ;  /* 0x0000000000007919 */ /* 0x000e6e0000002100 */
[----:B------:R-:W2:Y:S01]  /*0020*/  LDC.64 R16, c[0x0][0x250] ;  /* 0x00009400ff107b82 */ /* 0x000ea20000000a00 */
[----:B------:R-:W-:Y:S01]  /*0030*/  ULDC.64 UR4, c[0x0][0x208] ;  /* 0x0000820000047ab9 */ /* 0x000fe20000000a00 */
[----:B------:R-:W3:Y:S06]  /*0040*/  S2R R5, SR_CTAID.X ;  /* 0x0000000000057919 */ /* 0x000eec0000002500 */
[----:B------:R-:W4:Y:S08]  /*0050*/  LDC.64 R18, c[0x0][0x248] ;  /* 0x00009200ff127b82 */ /* 0x000f300000000a00 */
[----:B------:R-:W5:Y:S08]  /*0060*/  LDC.64 R22, c[0x0][0x218] ;  /* 0x00008600ff167b82 */ /* 0x000f700000000a00 */
[----:B------:R-:W4:Y:S01]  /*0070*/  LDC.64 R8, c[0x0][0x240] ;  /* 0x00009000ff087b82 */ /* 0x000f220000000a00 */
[----:B-1----:R-:W-:-:S07]  /*0080*/  SHF.L.U32 R0, R0, 0x1, RZ ;  /* 0x0000000100007819 */ /* 0x002fce00000006ff */
[----:B------:R-:W1:Y:S01]  /*0090*/  LDC.64 R20, c[0x0][0x220] ;  /* 0x00008800ff147b82 */ /* 0x000e620000000a00 */
[----:B---3--:R-:W-:Y:S02]  /*00a0*/  SHF.R.S32.HI R3, RZ, 0x17, R5 ;  /* 0x00000017ff037819 */ /* 0x008fe40000011405 */
[----:B------:R-:W-:Y:S02]  /*00b0*/  LOP3.LUT R0, R0, 0xfe, RZ, 0xc0, !PT ;  /* 0x000000fe00007812 */ /* 0x000fe400078ec0ff */
[----:B------:R-:W-:-:S03]  /*00c0*/  SGXT R3, R3, 0x1 ;  /* 0x000000010303781a */ /* 0x000fc60000000200 */
[----:B------:R-:W3:Y:S01]  /*00d0*/  LDC.64 R14, c[0x0][0x230] ;  /* 0x00008c00ff0e7b82 */ /* 0x000ee20000000a00 */
[----:B------:R-:W-:-:S04]  /*00e0*/  LEA R12, R5, R0, 0x8 ;  /* 0x00000000050c7211 */ /* 0x000fc800078e40ff */
[----:B------:R-:W-:-:S03]  /*00f0*/  LEA.HI R3, R3, R12, RZ, 0x4 ;  /* 0x0000000c03037211 */ /* 0x000fc600078f20ff */
[----:B------:R-:W1:Y:S01]  /*0100*/  LDC.64 R4, c[0x0][0x228] ;  /* 0x00008a00ff047b82 */ /* 0x000e620000000a00 */
[--C-:B------:R-:W-:Y:S02]  /*0110*/  SHF.R.S32.HI R13, RZ, 0x4, R3.reuse ;  /* 0x00000004ff0d7819 */ /* 0x100fe40000011403 */
[----:B------:R-:W-:-:S04]  /*0120*/  SHF.R.S32.HI R0, RZ, 0x1f, R3 ;  /* 0x0000001fff007819 */ /* 0x000fc80000011403 */
[----:B------:R-:W-:Y:S01]  /*0130*/  LEA.HI R0, R0, R13, RZ, 0x6 ;  /* 0x0000000d00007211 */ /* 0x000fe200078f30ff */
[----:B------:R-:W3:Y:S03]  /*0140*/  LDC.64 R10, c[0x0][0x238] ;  /* 0x00008e00ff0a7b82 */ /* 0x000ee60000000a00 */
[----:B------:R-:W-:-:S04]  /*0150*/  LOP3.LUT R0, R0, 0xffffffc0, RZ, 0xc0, !PT ;  /* 0xffffffc000007812 */ /* 0x000fc800078ec0ff */
[----:B------:R-:W-:Y:S01]  /*0160*/  IADD3 R13, R13, -R0, RZ ;  /* 0x800000000d0d7210 */ /* 0x000fe20007ffe0ff */
[----:B------:R-:W3:Y:S04]  /*0170*/  LDC.64 R6, c[0x0][0x258] ;  /* 0x00009600ff067b82 */ /* 0x000ee80000000a00 */
[----:B--2---:R-:W-:-:S04]  /*0180*/  IMAD.WIDE R16, R13, 0x4, R16 ;  /* 0x000000040d107825 */ /* 0x004fc800078e0210 */
[C---:B01----:R-:W-:Y:S01]  /*0190*/  IMAD.WIDE R4, R13.reuse, 0x4, R4 ;  /* 0x000000040d047825 */ /* 0x043fe200078e0204 */
[----:B------:R-:W0:Y:S01]  /*01a0*/  LDC.64 R2, c[0x0][0x260] ;  /* 0x00009800ff027b82 */ /* 0x000e220000000a00 */
[----:B------:R-:W2:Y:S04]  /*01b0*/  LDG.E.EL R16, desc[UR4][R16.64] ;  /* 0x0000000410107981 */ /* 0x000ea8000c2e1900 */
[----:B------:R5:W2:Y:S01]  /*01c0*/  LDG.E.EL R0, desc[UR4][R4.64] ;  /* 0x0000000404007981 */ /* 0x000aa2000c2e1900 */
[----:B----4-:R-:W-:-:S04]  /*01d0*/  IMAD.WIDE R18, R13, 0x4, R18 ;  /* 0x000000040d127825 */ /* 0x010fc800078e0212 */
[C---:B------:R-:W-:Y:S02]  /*01e0*/  IMAD.WIDE R8, R12.reuse, 0x4, R8 ;  /* 0x000000040c087825 */ /* 0x040fe400078e0208 */
[----:B------:R-:W4:Y:S02]  /*01f0*/  LDG.E.EL R18, desc[UR4][R18.64] ;  /* 0x0000000412127981 */ /* 0x000f24000c2e1900 */
[C---:B------:R-:W-:Y:S02]  /*0200*/  IMAD.WIDE R20, R13.reuse, 0x4, R20 ;  /* 0x000000040d147825 */ /* 0x040fe400078e0214 */
[----:B------:R-:W4:Y:S02]  /*0210*/  LDG.E.64 R8, desc[UR4][R8.64] ;  /* 0x0000000408087981 */ /* 0x000f24000c1e1b00 */
[----:B-----5:R-:W-:Y:S02]  /*0220*/  IMAD.WIDE R4, R12, 0x4, R22 ;  /* 0x000000040c047825 */ /* 0x020fe400078e0216 */
[----:B------:R-:W5:Y:S02]  /*0230*/  LDG.E.EL R17, desc[UR4][R20.64] ;  /* 0x0000000414117981 */ /* 0x000f64000c2e1900 */
[----:B---3--:R-:W-:-:S02]  /*0240*/  IMAD.WIDE R14, R13, 0x4, R14 ;  /* 0x000000040d0e7825 */ /* 0x008fc400078e020e */
[----:B------:R-:W5:Y:S02]  /*0250*/  LDG.E.64 R4, desc[UR4][R4.64] ;  /* 0x0000000404047981 */ /* 0x000f64000c1e1b00 */
[C---:B------:R-:W-:Y:S02]  /*0260*/  IMAD.WIDE R10, R13.reuse, 0x4, R10 ;  /* 0x000000040d0a7825 */ /* 0x040fe400078e020a */
[----:B------:R-:W3:Y:S02]  /*0270*/  LDG.E.EL R14, desc[UR4][R14.64] ;  /* 0x000000040e0e7981 */ /* 0x000ee4000c2e1900 */
[C---:B------:R-:W-:Y:S02]  /*0280*/  IMAD.WIDE R6, R13.reuse, 0x4, R6 ;  /* 0x000000040d067825 */ /* 0x040fe400078e0206 */
[----:B------:R-:W3:Y:S02]  /*0290*/  LDG.E.EL R11, desc[UR4][R10.64] ;  /* 0x000000040a0b7981 */ /* 0x000ee4000c2e1900 */
[----:B0-----:R-:W-:-:S02]  /*02a0*/  IMAD.WIDE R2, R13, 0x4, R2 ;  /* 0x000000040d027825 */ /* 0x001fc400078e0202 */
[----:B------:R0:W3:Y:S04]  /*02b0*/  LDG.E.EL R6, desc[UR4][R6.64] ;  /* 0x0000000406067981 */ /* 0x0000e8000c2e1900 */
[----:B------:R1:W3:Y:S01]  /*02c0*/  LDG.E.EL R13, desc[UR4][R2.64] ;  /* 0x00000004020d7981 */ /* 0x0002e2000c2e1900 */
[----:B0-----:R-:W-:Y:S01]  /*02d0*/  HFMA2.MMA R7, -RZ, RZ, 1.625, 0 ;  /* 0x3e800000ff077435 */ /* 0x001fe200000001ff */
[----:B-1----:R-:W0:Y:S02]  /*02e0*/  LDC.64 R2, c[0x0][0x210] ;  /* 0x00008400ff027b82 */ /* 0x002e240000000a00 */
[----:B0-----:R-:W-:-:S04]  /*02f0*/  IMAD.WIDE R2, R12, 0x4, R2 ;  /* 0x000000040c027825 */ /* 0x001fc800078e0202 */
[----:B--2---:R-:W-:Y:S01]  /*0300*/  FADD R16, R16, 9.9999997473787516356e-06 ;  /* 0x3727c5ac10107421 */ /* 0x004fe20000000000 */
[----:B------:R-:W-:-:S03]  /*0310*/  FADD R0, R0, 9.9999997473787516356e-06 ;  /* 0x3727c5ac00007421 */ /* 0x000fc60000000000 */
[----:B------:R-:W0:Y:S08]  /*0320*/  MUFU.SQRT R20, R16 ;  /* 0x0000001000147308 */ /* 0x000e300000002000 */
[----:B------:R-:W1:Y:S01]  /*0330*/  MUFU.SQRT R19, R0 ;  /* 0x0000000000137308 */ /* 0x000e620000002000 */
[C---:B0-----:R-:W-:Y:S02]  /*0340*/  FSETP.GT.AND P1, PT, R20.reuse, 8.50705917302346158658e+37, PT ;  /* 0x7e8000001400780b */ /* 0x041fe40003f24000 */
[----:B------:R-:W-:-:S02]  /*0350*/  FSETP.GEU.AND P3, PT, R20, 1.175494350822287508e-38, PT ;  /* 0x008000001400780b */ /* 0x000fc40003f6e000 */
[C---:B-1----:R-:W-:Y:S02]  /*0360*/  FSETP.GT.AND P0, PT, R19.reuse, 8.50705917302346158658e+37, PT ;  /* 0x7e8000001300780b */ /* 0x042fe40003f04000 */
[----:B------:R-:W-:-:S07]  /*0370*/  FSETP.GEU.AND P2, PT, R19, 1.175494350822287508e-38, PT ;  /* 0x008000001300780b */ /* 0x000fce0003f4e000 */
[----:B------:R-:W-:-:S04]  /*0380*/  @P1 FMUL R20, R20, 0.25 ;  /* 0x3e80000014141820 */ /* 0x000fc80000400000 */
[----:B------:R-:W-:Y:S01]  /*0390*/  @!P3 FMUL R20, R20, 16777216 ;  /* 0x4b8000001414b820 */ /* 0x000fe20000400000 */
[----:B------:R-:W-:-:S04]  /*03a0*/  @P0 FMUL R19, R19, 0.25 ;  /* 0x3e80000013130820 */ /* 0x000fc80000400000 */
[----:B------:R-:W-:Y:S01]  /*03b0*/  @!P2 FMUL R19, R19, 16777216 ;  /* 0x4b8000001313a820 */ /* 0x000fe20000400000 */
[----:B------:R-:W0:Y:S01]  /*03c0*/  MUFU.RCP R20, R20 ;  /* 0x0000001400147308 */ /* 0x000e220000001000 */
[----:B------:R-:W-:-:S07]  /*03d0*/  FSEL R0, R7, 1, P0 ;  /* 0x3f80000007007808 */ /* 0x000fce0000000000 */
[----:B------:R-:W1:Y:S01]  /*03e0*/  MUFU.RCP R19, R19 ;  /* 0x0000001300137308 */ /* 0x000e620000001000 */
[----:B------:R-:W-:Y:S01]  /*03f0*/  FSEL R7, R7, 1, P1 ;  /* 0x3f80000007077808 */ /* 0x000fe20000800000 */
[----:B------:R-:W-:-:S04]  /*0400*/  @!P2 FMUL R0, R0, 16777216 ;  /* 0x4b8000000000a820 */ /* 0x000fc80000400000 */
[----:B------:R-:W-:Y:S01]  /*0410*/  @!P3 FMUL R7, R7, 16777216 ;  /* 0x4b8000000707b820 */ /* 0x000fe20000400000 */
[--C-:B-----5:R-:W-:Y:S01]  /*0420*/  FADD R15, R4, -R17.reuse ;  /* 0x80000011040f7221 */ /* 0x120fe20000000000 */
[--C-:B----4-:R-:W-:Y:S02]  /*0430*/  FADD R8, R8, -R18.reuse ;  /* 0x8000001208087221 */ /* 0x110fe40000000000 */
[----:B0-----:R-:W-:Y:S01]  /*0440*/  FMUL R7, R20, R7 ;  /* 0x0000000714077220 */ /* 0x001fe20000400000 */
[----:B------:R-:W-:Y:S01]  /*0450*/  FADD R5, R5, -R17 ;  /* 0x8000001105057221 */ /* 0x000fe20000000000 */
[----:B------:R-:W-:Y:S01]  /*0460*/  FADD R18, R9, -R18 ;  /* 0x8000001209127221 */ /* 0x000fe20000000000 */
[----:B-1----:R-:W-:Y:S01]  /*0470*/  FMUL R0, R19, R0 ;  /* 0x0000000013007220 */ /* 0x002fe20000400000 */
[C---:B------:R-:W-:Y:S02]  /*0480*/  FMUL R8, R7.reuse, R8 ;  /* 0x0000000807087220 */ /* 0x040fe40000400000 */
[----:B------:R-:W-:Y:S01]  /*0490*/  FMUL R18, R7, R18 ;  /* 0x0000001207127220 */ /* 0x000fe20000400000 */
[C---:B------:R-:W-:Y:S01]  /*04a0*/  FMUL R15, R0.reuse, R15 ;  /* 0x0000000f000f7220 */ /* 0x040fe20000400000 */
[----:B------:R-:W-:Y:S01]  /*04b0*/  FMUL R0, R0, R5 ;  /* 0x0000000500007220 */ /* 0x000fe20000400000 */
[----:B---3--:R-:W-:-:S02]  /*04c0*/  FFMA R8, R6, R8, R13 ;  /* 0x0000000806087223 */ /* 0x008fc4000000000d */
[C-C-:B------:R-:W-:Y:S01]  /*04d0*/  FFMA R15, R14.reuse, R15, R11.reuse ;  /* 0x0000000f0e0f7223 */ /* 0x140fe2000000000b */
[----:B------:R-:W-:Y:S01]  /*04e0*/  FFMA R11, R14, R0, R11 ;  /* 0x000000000e0b7223 */ /* 0x000fe2000000000b */
[----:B------:R-:W-:-:S03]  /*04f0*/  FFMA R18, R6, R18, R13 ;  /* 0x0000001206127223 */ /* 0x000fc6000000000d */
[----:B------:R-:W-:Y:S01]  /*0500*/  FSETP.GEU.AND P0, PT, R15, -R8, PT ;  /* 0x800000080f00720b */ /* 0x000fe20003f0e000 */
[----:B------:R-:W-:Y:S01]  /*0510*/  FADD R8, R8, R15 ;  /* 0x0000000f08087221 */ /* 0x000fe20000000000 */
[----:B------:R-:W-:Y:S01]  /*0520*/  FADD R0, R18, R11 ;  /* 0x0000000b12007221 */ /* 0x000fe20000000000 */
[----:B------:R-:W-:-:S03]  /*0530*/  FSETP.GEU.AND P1, PT, R11, -R18, PT ;  /* 0x800000120b00720b */ /* 0x000fc60003f2e000 */
[----:B------:R-:W-:Y:S02]  /*0540*/  FSEL R8, R8, RZ, P0 ;  /* 0x000000ff08087208 */ /* 0x000fe40000000000 */
[----:B------:R-:W-:-:S05]  /*0550*/  FSEL R9, R0, RZ, P1 ;  /* 0x000000ff00097208 */ /* 0x000fca0000800000 */
[----:B------:R-:W-:Y:S01]  /*0560*/  STG.E.64 desc[UR4][R2.64], R8 ;  /* 0x0000000802007986 */ /* 0x000fe2000c101b04 */
[----:B------:R-:W-:Y:S05]  /*0570*/  EXIT ;  /* 0x000000000000794d */ /* 0x000fea0003800000 */
.L_x_0:
[----:B------:R-:W-:-:S00]  /*0580*/  BRA `(.L_x_0) ;  /* 0xfffffffc00fc7947 */ /* 0x000fc0000383ffff */
[----:B------:R-:W-:-:S00]  /*0590*/  NOP ;  /* 0x0000000000007918 */ /* 0x000fc00000000000 */
        /* <DEDUP_REMOVED lines=14> */
.L_x_1:


//--------------------- .nv.global.init           --------------------------
	.section	.nv.global.init,"aw",@progbits
.nv.global.init:
	.type		_$_str,@object
	.size		_$_str,(_$_str_$_2 - _$_str)
_$_str:
        /*0000*/ 	.byte	0x5f, 0x5f, 0x43, 0x55, 0x44, 0x41, 0x5f, 0x46, 0x54, 0x5a, 0x00
	.type		_$_str_$_2,@object
	.size		_$_str_$_2,(.L_1 - _$_str_$_2)
_$_str_$_2:
        /*000b*/ 	.byte	0x5f, 0x5f, 0x43, 0x55, 0x44, 0x41, 0x5f, 0x50, 0x52, 0x45, 0x43, 0x5f, 0x53, 0x51, 0x52, 0x54
        /*001b*/ 	.byte	0x00
.L_1:


//--------------------- .nv.constant0.triton_poi_fused__native_batch_norm_legit_no_training_add_relu_15 --------------------------
	.section	.nv.constant0.triton_poi_fused__native_batch_norm_legit_no_training_add_relu_15,"a",@progbits
	.sectionflags	@""
	.align	4
.nv.constant0.triton_poi_fused__native_batch_norm_legit_no_training_add_relu_15:
	.zero		620
